	.headerflags	@"EF_CUDA_TEXMODE_UNIFIED EF_CUDA_64BIT_ADDRESS EF_CUDA_ACCELERATORS EF_CUDA_SM90 EF_CUDA_VIRTUAL_SM(EF_CUDA_SM90)"
	.elftype	@"ET_EXEC"


//--------------------- .nv.info                  --------------------------
	.section	.nv.info,"",@"SHT_CUDA_INFO"
	.align	4


	//----- nvinfo : EIATTR_REGCOUNT
	.align		4
        /*0000*/ 	.byte	0x04, 0x2f
        /*0002*/ 	.short	(.L_3 - .L_2)
	.align		4
.L_2:
        /*0004*/ 	.word	index@(triton_poi_fused__native_batch_norm_legit_no_training_18)
        /*0008*/ 	.word	0x00000012


	//----- nvinfo : EIATTR_MIN_STACK_SIZE
	.align		4
.L_3:
        /*000c*/ 	.byte	0x04, 0x12
        /*000e*/ 	.short	(.L_5 - .L_4)
	.align		4
.L_4:
        /*0010*/ 	.word	index@(triton_poi_fused__native_batch_norm_legit_no_training_18)
        /*0014*/ 	.word	0x00000000


	//----- nvinfo : EIATTR_FRAME_SIZE
	.align		4
.L_5:
        /*0018*/ 	.byte	0x04, 0x11
        /*001a*/ 	.short	(.L_7 - .L_6)
	.align		4
.L_6:
        /*001c*/ 	.word	index@(triton_poi_fused__native_batch_norm_legit_no_training_18)
        /*0020*/ 	.word	0x00000000


	//----- nvinfo : EIATTR_MIN_STACK_SIZE
	.align		4
.L_7:
        /*0024*/ 	.byte	0x04, 0x12
        /*0026*/ 	.short	(.L_9 - .L_8)
	.align		4
.L_8:
        /*0028*/ 	.word	index@(triton_poi_fused__native_batch_norm_legit_no_training_18)
        /*002c*/ 	.word	0x00000000
.L_9:


//--------------------- .nv.info.triton_poi_fused__native_batch_norm_legit_no_training_18 --------------------------
	.section	.nv.info.triton_poi_fused__native_batch_norm_legit_no_training_18,"",@"SHT_CUDA_INFO"
	.sectionflags	@""
	.align	4


	//----- nvinfo : EIATTR_CUDA_API_VERSION
	.align		4
        /*0000*/ 	.byte	0x04, 0x37
        /*0002*/ 	.short	(.L_11 - .L_10)
.L_10:
        /*0004*/ 	.word	0x0000007c


	//----- nvinfo : EIATTR_KPARAM_INFO
	.align		4
.L_11:
        /*0008*/ 	.byte	0x04, 0x17
        /*000a*/ 	.short	(.L_13 - .L_12)
.L_12:
        /*000c*/ 	.word	0x00000000
        /*0010*/ 	.short	0x0006
        /*0012*/ 	.short	0x0030
        /*0014*/ 	.byte	0x00, 0xf0, 0x11, 0x00


	//----- nvinfo : EIATTR_KPARAM_INFO
	.align		4
.L_13:
        /*0018*/ 	.byte	0x04, 0x17
        /*001a*/ 	.short	(.L_15 - .L_14)
.L_14:
        /*001c*/ 	.word	0x00000000
        /*0020*/ 	.short	0x0005
        /*0022*/ 	.short	0x0028
        /*0024*/ 	.byte	0x00, 0xf4, 0x21, 0x00


	//----- nvinfo : EIATTR_KPARAM_INFO
	.align		4
.L_15:
        /*0028*/ 	.byte	0x04, 0x17
        /*002a*/ 	.short	(.L_17 - .L_16)
.L_16:
        /*002c*/ 	.word	0x00000000
        /*0030*/ 	.short	0x0004
        /*0032*/ 	.short	0x0020
        /*0034*/ 	.byte	0x00, 0xf4, 0x21, 0x00


	//----- nvinfo : EIATTR_KPARAM_INFO
	.align		4
.L_17:
        /*0038*/ 	.byte	0x04, 0x17
        /*003a*/ 	.short	(.L_19 - .L_18)
.L_18:
        /*003c*/ 	.word	0x00000000
        /*0040*/ 	.short	0x0003
        /*0042*/ 	.short	0x0018
        /*0044*/ 	.byte	0x00, 0xf4, 0x21, 0x00


	//----- nvinfo : EIATTR_KPARAM_INFO
	.align		4
.L_19:
        /*0048*/ 	.byte	0x04, 0x17
        /*004a*/ 	.short	(.L_21 - .L_20)
.L_20:
        /*004c*/ 	.word	0x00000000
        /*0050*/ 	.short	0x0002
        /*0052*/ 	.short	0x0010
        /*0054*/ 	.byte	0x00, 0xf4, 0x21, 0x00


	//----- nvinfo : EIATTR_KPARAM_INFO
	.align		4
.L_21:
        /*0058*/ 	.byte	0x04, 0x17
        /*005a*/ 	.short	(.L_23 - .L_22)
.L_22:
        /*005c*/ 	.word	0x00000000
        /*0060*/ 	.short	0x0001
        /*0062*/ 	.short	0x0008
        /*0064*/ 	.byte	0x00, 0xf4, 0x21, 0x00


	//----- nvinfo : EIATTR_KPARAM_INFO
	.align		4
.L_23:
        /*0068*/ 	.byte	0x04, 0x17
        /*006a*/ 	.short	(.L_25 - .L_24)
.L_24:
        /*006c*/ 	.word	0x00000000
        /*0070*/ 	.short	0x0000
        /*0072*/ 	.short	0x0000
        /*0074*/ 	.byte	0x00, 0xf4, 0x21, 0x00


	//----- nvinfo : EIATTR_SPARSE_MMA_MASK
	.align		4
.L_25:
        /*0078*/ 	.byte	0x03, 0x50
        /*007a*/ 	.short	0x0000


	//----- nvinfo : EIATTR_MAXREG_COUNT
	.align		4
        /*007c*/ 	.byte	0x03, 0x1b
        /*007e*/ 	.short	0x00ff


	//----- nvinfo : EIATTR_EXIT_INSTR_OFFSETS
	.align		4
        /*0080*/ 	.byte	0x04, 0x1c
        /*0082*/ 	.short	(.L_27 - .L_26)


	//   ....[0]....
.L_26:
        /*0084*/ 	.word	0x000002d0


	//   ....[1]....
        /*0088*/ 	.word	0x000002f0


	//----- nvinfo : EIATTR_REQNTID
	.align		4
.L_27:
        /*008c*/ 	.byte	0x04, 0x10
        /*008e*/ 	.short	(.L_29 - .L_28)
.L_28:
        /*0090*/ 	.word	0x00000080
        /*0094*/ 	.word	0x00000001
        /*0098*/ 	.word	0x00000001


	//----- nvinfo : EIATTR_CBANK_PARAM_SIZE
	.align		4
.L_29:
        /*009c*/ 	.byte	0x03, 0x19
        /*009e*/ 	.short	0x0034


	//----- nvinfo : EIATTR_PARAM_CBANK
	.align		4
        /*00a0*/ 	.byte	0x04, 0x0a
        /*00a2*/ 	.short	(.L_31 - .L_30)
	.align		4
.L_30:
        /*00a4*/ 	.word	index@(.nv.constant0.triton_poi_fused__native_batch_norm_legit_no_training_18)
        /*00a8*/ 	.short	0x0210
        /*00aa*/ 	.short	0x0034


	//----- nvinfo : EIATTR_SW_WAR
	.align		4
.L_31:
        /*00ac*/ 	.byte	0x04, 0x36
        /*00ae*/ 	.short	(.L_33 - .L_32)
.L_32:
        /*00b0*/ 	.word	0x00000008
.L_33:


//--------------------- .nv.callgraph             --------------------------
	.section	.nv.callgraph,"",@"SHT_CUDA_CALLGRAPH"
	.align	4
	.sectionentsize	8
	.align		4
        /*0000*/ 	.word	0x00000000
	.align		4
        /*0004*/ 	.word	0xffffffff
	.align		4
        /*0008*/ 	.word	0x00000000
	.align		4
        /*000c*/ 	.word	0xfffffffe
	.align		4
        /*0010*/ 	.word	0x00000000
	.align		4
        /*0014*/ 	.word	0xfffffffd
	.align		4
        /*0018*/ 	.word	0x00000000
	.align		4
        /*001c*/ 	.word	0xfffffffc


//--------------------- .nv.constant4             --------------------------
	.section	.nv.constant4,"a",@progbits
	.align	8
	.align		8
.nv.constant4:
        /*0000*/ 	.dword	_$_str
	.align		8
        /*0008*/ 	.dword	_$_str_$_2


//--------------------- .text.triton_poi_fused__native_batch_norm_legit_no_training_18 --------------------------
	.section	.text.triton_poi_fused__native_batch_norm_legit_no_training_18,"ax",@progbits
	.align	128
        .global         triton_poi_fused__native_batch_norm_legit_no_training_18
        .type           triton_poi_fused__native_batch_norm_legit_no_training_18,@function
        .size           triton_poi_fused__native_batch_norm_legit_no_training_18,(.L_x_1 - triton_poi_fused__native_batch_norm_legit_no_training_18)
        .other          triton_poi_fused__native_batch_norm_legit_no_training_18,@"STO_CUDA_ENTRY STV_DEFAULT"
triton_poi_fused__native_batch_norm_legit_no_training_18:
.text.triton_poi_fused__native_batch_norm_legit_no_training_18:
[----:B------:R-:W0:Y:S01]  /*0000*/  LDC R1, c[0x0][0x28] ;  /* 0x00000a00ff017b82 */ /* 0x000e220000000800 */
[----:B------:R-:W1:Y:S07]  /*0010*/  S2R R0, SR_TID.X ;  /* 0x0000000000007919 */ /* 0x000e6e0000002100 */
[----:B------:R-:W2:Y:S01]  /*0020*/  LDC.64 R8, c[0x0][0x220] ;  /* 0x00008800ff087b82 */ /* 0x000ea20000000a00 */
[----:B------:R-:W-:Y:S01]  /*0030*/  HFMA2.MMA R14, -RZ, RZ, 0, 0 ;  /* 0x00000000ff0e7435 */ /* 0x000fe200000001ff */
[----:B------:R-:W-:Y:S01]  /*0040*/  ULDC.64 UR4, c[0x0][0x208] ;  /* 0x0000820000047ab9 */ /* 0x000fe20000000a00 */
[----:B------:R-:W3:Y:S05]  /*0050*/  S2R R3, SR_CTAID.X ;  /* 0x0000000000037919 */ /* 0x000eea0000002500 */
[----:B------:R-:W4:Y:S08]  /*0060*/  LDC.64 R4, c[0x0][0x210] ;  /* 0x00008400ff047b82 */ /* 0x000f300000000a00 */
[----:B------:R-:W5:Y:S08]  /*0070*/  LDC.64 R6, c[0x0][0x218] ;  /* 0x00008600ff067b82 */ /* 0x000f700000000a00 */
[----:B------:R-:W5:Y:S01]  /*0080*/  LDC.64 R10, c[0x0][0x228] ;  /* 0x00008a00ff0a7b82 */ /* 0x000f620000000a00 */
[----:B-1----:R-:W-:-:S07]  /*0090*/  LOP3.LUT R0, R0, 0x7f, RZ, 0xc0, !PT ;  /* 0x0000007f00007812 */ /* 0x002fce00078ec0ff */
[----:B------:R-:W1:Y:S01]  /*00a0*/  LDC.64 R12, c[0x0][0x230] ;  /* 0x00008c00ff0c7b82 */ /* 0x000e620000000a00 */
[----:B---3--:R-:W-:-:S04]  /*00b0*/  LEA R0, R3, R0, 0x7 ;  /* 0x0000000003007211 */ /* 0x008fc800078e38ff */
[C---:B------:R-:W-:Y:S01]  /*00c0*/  ISETP.GE.AND P2, PT, R0.reuse, 0x4980, PT ;  /* 0x000049800000780c */ /* 0x040fe20003f46270 */
[----:B------:R-:W-:-:S05]  /*00d0*/  IMAD.HI R2, R0, 0x2aaaaaab, RZ ;  /* 0x2aaaaaab00027827 */ /* 0x000fca00078e02ff */
[----:B------:R-:W-:-:S04]  /*00e0*/  SHF.R.U32.HI R3, RZ, 0x1f, R2 ;  /* 0x0000001fff037819 */ /* 0x000fc80000011602 */
[----:B------:R-:W-:-:S05]  /*00f0*/  LEA.HI R3, R2, R3, RZ, 0x1c ;  /* 0x0000000302037211 */ /* 0x000fca00078fe0ff */
[----:B------:R-:W-:-:S04]  /*0100*/  IMAD R15, R3, -0x60, R0 ;  /* 0xffffffa0030f7824 */ /* 0x000fc800078e0200 */
[----:B--2---:R-:W-:-:S05]  /*0110*/  IMAD.WIDE R8, R15, 0x4, R8 ;  /* 0x000000040f087825 */ /* 0x004fca00078e0208 */
[----:B------:R2:W3:Y:S01]  /*0120*/  @!P2 LDG.E.EL R14, desc[UR4][R8.64] ;  /* 0x00000004080ea981 */ /* 0x0004e2000c2e1900 */
[----:B------:R-:W-:Y:S01]  /*0130*/  CS2R R2, SRZ ;  /* 0x0000000000027805 */ /* 0x000fe2000001ff00 */
[----:B----4-:R-:W-:-:S04]  /*0140*/  IMAD.WIDE R4, R0, 0x4, R4 ;  /* 0x0000000400047825 */ /* 0x010fc800078e0204 */
[C---:B-----5:R-:W-:Y:S01]  /*0150*/  IMAD.WIDE R6, R15.reuse, 0x4, R6 ;  /* 0x000000040f067825 */ /* 0x060fe200078e0206 */
[----:B------:R4:W5:Y:S03]  /*0160*/  @!P2 LDG.E R2, desc[UR4][R4.64] ;  /* 0x000000040402a981 */ /* 0x000966000c1e1900 */
[C---:B0-2---:R-:W-:Y:S01]  /*0170*/  IMAD.WIDE R8, R15.reuse, 0x4, R10 ;  /* 0x000000040f087825 */ /* 0x045fe200078e020a */
[----:B------:R0:W5:Y:S03]  /*0180*/  @!P2 LDG.E.EL R3, desc[UR4][R6.64] ;  /* 0x000000040603a981 */ /* 0x000166000c2e1900 */
[----:B-1----:R-:W-:Y:S01]  /*0190*/  IMAD.WIDE R10, R15, 0x4, R12 ;  /* 0x000000040f0a7825 */ /* 0x002fe200078e020c */
[----:B------:R-:W-:Y:S01]  /*01a0*/  CS2R R12, SRZ ;  /* 0x00000000000c7805 */ /* 0x000fe2000001ff00 */
[----:B----4-:R-:W1:Y:S05]  /*01b0*/  LDC.64 R4, c[0x0][0x238] ;  /* 0x00008e00ff047b82 */ /* 0x010e6a0000000a00 */
[----:B------:R-:W2:Y:S04]  /*01c0*/  @!P2 LDG.E.EL R12, desc[UR4][R8.64] ;  /* 0x00000004080ca981 */ /* 0x000ea8000c2e1900 */
[----:B------:R-:W2:Y:S01]  /*01d0*/  @!P2 LDG.E.EL R13, desc[UR4][R10.64] ;  /* 0x000000040a0da981 */ /* 0x000ea2000c2e1900 */
[----:B0-----:R-:W-:Y:S01]  /*01e0*/  MOV R6, 0x3e800000 ;  /* 0x3e80000000067802 */ /* 0x001fe20000000f00 */
[----:B---3--:R-:W-:-:S04]  /*01f0*/  FADD R14, R14, 9.9999997473787516356e-06 ;  /* 0x3727c5ac0e0e7421 */ /* 0x008fc80000000000 */
[----:B------:R-:W0:Y:S01]  /*0200*/  MUFU.SQRT R15, R14 ;  /* 0x0000000e000f7308 */ /* 0x000e220000002000 */
[----:B-----5:R-:W-:Y:S01]  /*0210*/  FADD R2, -R3, R2 ;  /* 0x0000000203027221 */ /* 0x020fe20000000100 */
[C---:B0-----:R-:W-:Y:S02]  /*0220*/  FSETP.GT.AND P0, PT, R15.reuse, 8.50705917302346158658e+37, PT ;  /* 0x7e8000000f00780b */ /* 0x041fe40003f04000 */
[----:B------:R-:W-:Y:S02]  /*0230*/  FSETP.GEU.AND P1, PT, R15, 1.175494350822287508e-38, PT ;  /* 0x008000000f00780b */ /* 0x000fe40003f2e000 */
[----:B------:R-:W-:-:S09]  /*0240*/  FSEL R6, R6, 1, P0 ;  /* 0x3f80000006067808 */ /* 0x000fd20000000000 */
[----:B------:R-:W-:Y:S02]  /*0250*/  @P0 FMUL R15, R15, 0.25 ;  /* 0x3e8000000f0f0820 */ /* 0x000fe40000400000 */
[----:B------:R-:W-:Y:S02]  /*0260*/  @!P1 FMUL R6, R6, 16777216 ;  /* 0x4b80000006069820 */ /* 0x000fe40000400000 */
[----:B------:R-:W-:-:S06]  /*0270*/  @!P1 FMUL R15, R15, 16777216 ;  /* 0x4b8000000f0f9820 */ /* 0x000fcc0000400000 */
[----:B------:R-:W0:Y:S02]  /*0280*/  MUFU.RCP R15, R15 ;  /* 0x0000000f000f7308 */ /* 0x000e240000001000 */
[----:B0-----:R-:W-:-:S04]  /*0290*/  FMUL R3, R15, R6 ;  /* 0x000000060f037220 */ /* 0x001fc80000400000 */
[----:B------:R-:W-:Y:S01]  /*02a0*/  FMUL R6, R2, R3 ;  /* 0x0000000302067220 */ /* 0x000fe20000400000 */
[----:B-1----:R-:W-:-:S04]  /*02b0*/  IMAD.WIDE R2, R0, 0x4, R4 ;  /* 0x0000000400027825 */ /* 0x002fc800078e0204 */
[----:B--2---:R-:W-:Y:S01]  /*02c0*/  FFMA R13, R6, R12, R13 ;  /* 0x0000000c060d7223 */ /* 0x004fe2000000000d */
[----:B------:R-:W-:Y:S06]  /*02d0*/  @P2 EXIT ;  /* 0x000000000000294d */ /* 0x000fec0003800000 */
[----:B------:R-:W-:Y:S01]  /*02e0*/  STG.E desc[UR4][R2.64], R13 ;  /* 0x0000000d02007986 */ /* 0x000fe2000c101904 */
[----:B------:R-:W-:Y:S05]  /*02f0*/  EXIT ;  /* 0x000000000000794d */ /* 0x000fea0003800000 */
.L_x_0:
[----:B------:R-:W-:-:S00]  /*0300*/  BRA `(.L_x_0) ;  /* 0xfffffffc00fc7947 */ /* 0x000fc0000383ffff */
[----:B------:R-:W-:-:S00]  /*0310*/  NOP ;  /* 0x0000000000007918 */ /* 0x000fc00000000000 */
        /* <DEDUP_REMOVED lines=14> */
.L_x_1:


//--------------------- .nv.global.init           --------------------------
	.section	.nv.global.init,"aw",@progbits
.nv.global.init:
	.type		_$_str,@object
	.size		_$_str,(_$_str_$_2 - _$_str)
_$_str:
        /*0000*/ 	.byte	0x5f, 0x5f, 0x43, 0x55, 0x44, 0x41, 0x5f, 0x46, 0x54, 0x5a, 0x00
	.type		_$_str_$_2,@object
	.size		_$_str_$_2,(.L_1 - _$_str_$_2)
_$_str_$_2:
        /*000b*/ 	.byte	0x5f, 0x5f, 0x43, 0x55, 0x44, 0x41, 0x5f, 0x50, 0x52, 0x45, 0x43, 0x5f, 0x53, 0x51, 0x52, 0x54
        /*001b*/ 	.byte	0x00
.L_1:


//--------------------- .nv.constant0.triton_poi_fused__native_batch_norm_legit_no_training_18 --------------------------
	.section	.nv.constant0.triton_poi_fused__native_batch_norm_legit_no_training_18,"a",@progbits
	.sectionflags	@""
	.align	4
.nv.constant0.triton_poi_fused__native_batch_norm_legit_no_training_18:
	.zero		580
